//
// Generated by NVIDIA NVVM Compiler
//
// Compiler Build ID: CL-36424714
// Cuda compilation tools, release 13.0, V13.0.88
// Based on NVVM 20.0.0
//

.version 9.0
.target sm_100
.address_size 64

	// .globl	_Z6kernelPiS_S_

.visible .entry _Z6kernelPiS_S_(
	.param .u64 .ptr .align 1 _Z6kernelPiS_S__param_0,
	.param .u64 .ptr .align 1 _Z6kernelPiS_S__param_1,
	.param .u64 .ptr .align 1 _Z6kernelPiS_S__param_2
)
{
	.reg .pred 	%p<3>;
	.reg .b32 	%r<6>;
	.reg .b64 	%rd<3>;

	ld.param.u64 	%rd2, [_Z6kernelPiS_S__param_0];
	cvta.to.global.u64 	%rd1, %rd2;
	mov.u32 	%r1, %tid.x;
	setp.eq.s32 	%p1, %r1, 1;
	@%p1 bra 	$L__BB0_3;
	setp.ne.s32 	%p2, %r1, 0;
	@%p2 bra 	$L__BB0_4;
	ld.global.u32 	%r4, [%rd1];
	add.s32 	%r5, %r4, 2;
	st.global.u32 	[%rd1], %r5;
	bra.uni 	$L__BB0_4;
$L__BB0_3:
	ld.global.u32 	%r2, [%rd1+4];
	add.s32 	%r3, %r2, 3;
	st.global.u32 	[%rd1+4], %r3;
$L__BB0_4:
	ret;

}


// ===== COMPILED SASS (sm_100) =====

	.target	sm_100

	.elftype	@"ET_EXEC"


//--------------------- .note.nv.tkinfo           --------------------------
	.section	.note.nv.tkinfo,"",@"SHT_NOTE"
	.sectionflags	@"SHF_NOTE_NV_TKINFO"
	.tkinfo
        /*0018*/ 	.word	0x00000002
        /*0030*/ 	.string	""
        /*0030*/ 	.string	"ptxas"
        /*0030*/ 	.string	"Cuda compilation tools, release 13.0, V13.0.88"
        /*0030*/ 	.string	"Build cuda_13.0.r13.0/compiler.36424714_0"
        /*0030*/ 	.string	"-arch sm_100 -m 64 "



//--------------------- .note.nv.cuinfo           --------------------------
	.section	.note.nv.cuinfo,"",@"SHT_NOTE"
	.sectionflags	@"SHF_NOTE_NV_CUINFO"
        /*0018*/ 	.short	0x0002
        /*001a*/ 	.short	0x0064
        /*001c*/ 	.short	0x0082
	.zero		2


//--------------------- .nv.info                  --------------------------
	.section	.nv.info,"",@"SHT_CUDA_INFO"
	.align	4


	//----- nvinfo : EIATTR_REGCOUNT
	.align		4
        /*0000*/ 	.byte	0x04, 0x2f
        /*0002*/ 	.short	(.L_1 - .L_0)
	.align		4
.L_0:
        /*0004*/ 	.word	index@(_Z6kernelPiS_S_)
        /*0008*/ 	.word	0x00000008


	//----- nvinfo : EIATTR_FRAME_SIZE
	.align		4
.L_1:
        /*000c*/ 	.byte	0x04, 0x11
        /*000e*/ 	.short	(.L_3 - .L_2)
	.align		4
.L_2:
        /*0010*/ 	.word	index@(_Z6kernelPiS_S_)
        /*0014*/ 	.word	0x00000000


	//----- nvinfo : EIATTR_MIN_STACK_SIZE
	.align		4
.L_3:
        /*0018*/ 	.byte	0x04, 0x12
        /*001a*/ 	.short	(.L_5 - .L_4)
	.align		4
.L_4:
        /*001c*/ 	.word	index@(_Z6kernelPiS_S_)
        /*0020*/ 	.word	0x00000000
.L_5:


//--------------------- .nv.compat                --------------------------
	.section	.nv.compat,"",@"SHT_CUDA_COMPAT_INFO"
	.align	4
        /*0000*/ 	.byte	0x02, 0x09, 0x00, 0x00, 0x02, 0x02, 0x01, 0x00, 0x02, 0x05, 0x05, 0x00, 0x03, 0x07, 0x01, 0x01
        /*0010*/ 	.byte	0x02, 0x03, 0x00, 0x00, 0x02, 0x06, 0x01, 0x00, 0x04, 0x0b, 0x08, 0x00, 0x09, 0x00, 0x00, 0x00
        /*0020*/ 	.byte	0x00, 0x00, 0x00, 0x00


//--------------------- .nv.info._Z6kernelPiS_S_  --------------------------
	.section	.nv.info._Z6kernelPiS_S_,"",@"SHT_CUDA_INFO"
	.sectionflags	@""
	.align	4


	//----- nvinfo : EIATTR_CUDA_API_VERSION
	.align		4
        /*0000*/ 	.byte	0x04, 0x37
        /*0002*/ 	.short	(.L_7 - .L_6)
.L_6:
        /*0004*/ 	.word	0x00000082


	//----- nvinfo : EIATTR_KPARAM_INFO
	.align		4
.L_7:
        /*0008*/ 	.byte	0x04, 0x17
        /*000a*/ 	.short	(.L_9 - .L_8)
.L_8:
        /*000c*/ 	.word	0x00000000
        /*0010*/ 	.short	0x0002
        /*0012*/ 	.short	0x0010
        /*0014*/ 	.byte	0x00, 0xf5, 0x21, 0x00


	//----- nvinfo : EIATTR_KPARAM_INFO
	.align		4
.L_9:
        /*0018*/ 	.byte	0x04, 0x17
        /*001a*/ 	.short	(.L_11 - .L_10)
.L_10:
        /*001c*/ 	.word	0x00000000
        /*0020*/ 	.short	0x0001
        /*0022*/ 	.short	0x0008
        /*0024*/ 	.byte	0x00, 0xf5, 0x21, 0x00


	//----- nvinfo : EIATTR_KPARAM_INFO
	.align		4
.L_11:
        /*0028*/ 	.byte	0x04, 0x17
        /*002a*/ 	.short	(.L_13 - .L_12)
.L_12:
        /*002c*/ 	.word	0x00000000
        /*0030*/ 	.short	0x0000
        /*0032*/ 	.short	0x0000
        /*0034*/ 	.byte	0x00, 0xf5, 0x21, 0x00


	//----- nvinfo : EIATTR_SPARSE_MMA_MASK
	.align		4
.L_13:
        /*0038*/ 	.byte	0x03, 0x50
        /*003a*/ 	.short	0x0000


	//----- nvinfo : EIATTR_MAXREG_COUNT
	.align		4
        /*003c*/ 	.byte	0x03, 0x1b
        /*003e*/ 	.short	0x00ff


	//----- nvinfo : EIATTR_MERCURY_ISA_VERSION
	.align		4
        /*0040*/ 	.byte	0x03, 0x5f
        /*0042*/ 	.short	0x0101


	//----- nvinfo : EIATTR_VRC_CTA_INIT_COUNT
	.align		4
        /*0044*/ 	.byte	0x02, 0x4a
	.zero		1
	.zero		1


	//----- nvinfo : EIATTR_EXIT_INSTR_OFFSETS
	.align		4
        /*0048*/ 	.byte	0x04, 0x1c
        /*004a*/ 	.short	(.L_15 - .L_14)


	//   ....[0]....
.L_14:
        /*004c*/ 	.word	0x00000060


	//   ....[1]....
        /*0050*/ 	.word	0x000000b0


	//   ....[2]....
        /*0054*/ 	.word	0x00000100


	//----- nvinfo : EIATTR_CRS_STACK_SIZE
	.align		4
.L_15:
        /*0058*/ 	.byte	0x04, 0x1e
        /*005a*/ 	.short	(.L_17 - .L_16)
.L_16:
        /*005c*/ 	.word	0x00000000


	//----- nvinfo : EIATTR_CBANK_PARAM_SIZE
	.align		4
.L_17:
        /*0060*/ 	.byte	0x03, 0x19
        /*0062*/ 	.short	0x0018


	//----- nvinfo : EIATTR_PARAM_CBANK
	.align		4
        /*0064*/ 	.byte	0x04, 0x0a
        /*0066*/ 	.short	(.L_19 - .L_18)
	.align		4
.L_18:
        /*0068*/ 	.word	index@(.nv.constant0._Z6kernelPiS_S_)
        /*006c*/ 	.short	0x0380
        /*006e*/ 	.short	0x0018


	//----- nvinfo : EIATTR_SW_WAR
	.align		4
.L_19:
        /*0070*/ 	.byte	0x04, 0x36
        /*0072*/ 	.short	(.L_21 - .L_20)
.L_20:
        /*0074*/ 	.word	0x00000008
.L_21:


//--------------------- .nv.callgraph             --------------------------
	.section	.nv.callgraph,"",@"SHT_CUDA_CALLGRAPH"
	.align	4
	.sectionentsize	8
	.align		4
        /*0000*/ 	.word	0x00000000
	.align		4
        /*0004*/ 	.word	0xffffffff
	.align		4
        /*0008*/ 	.word	0x00000000
	.align		4
        /*000c*/ 	.word	0xfffffffe
	.align		4
        /*0010*/ 	.word	0x00000000
	.align		4
        /*0014*/ 	.word	0xfffffffd
	.align		4
        /*0018*/ 	.word	0x00000000
	.align		4
        /*001c*/ 	.word	0xfffffffc


//--------------------- .text._Z6kernelPiS_S_     --------------------------
	.section	.text._Z6kernelPiS_S_,"ax",@progbits
	.align	128
        .global         _Z6kernelPiS_S_
        .type           _Z6kernelPiS_S_,@function
        .size           _Z6kernelPiS_S_,(.L_x_2 - _Z6kernelPiS_S_)
        .other          _Z6kernelPiS_S_,@"STO_CUDA_ENTRY STV_DEFAULT"
_Z6kernelPiS_S_:
.text._Z6kernelPiS_S_:
[----:B------:R-:W-:Y:S01]  /*0000*/  LDC R1, c[0x0][0x37c] ;  /* 0x0000df00ff017b82 */ /* 0x000fe20000000800 */
[----:B------:R-:W0:Y:S01]  /*0010*/  S2R R0, SR_TID.X ;  /* 0x0000000000007919 */ /* 0x000e220000002100 */
[----:B------:R-:W1:Y:S01]  /*0020*/  LDCU.64 UR4, c[0x0][0x358] ;  /* 0x00006b00ff0477ac */ /* 0x000e620008000a00 */
[----:B0-----:R-:W-:-:S13]  /*0030*/  ISETP.NE.AND P0, PT, R0, 0x1, PT ;  /* 0x000000010000780c */ /* 0x001fda0003f05270 */
[----:B-1----:R-:W-:Y:S05]  /*0040*/  @!P0 BRA `(.L_x_0) ;  /* 0x00000000001c8947 */ /* 0x002fea0003800000 */
[----:B------:R-:W-:-:S13]  /*0050*/  ISETP.NE.AND P0, PT, R0, RZ, PT ;  /* 0x000000ff0000720c */ /* 0x000fda0003f05270 */
[----:B------:R-:W-:Y:S05]  /*0060*/  @P0 EXIT ;  /* 0x000000000000094d */ /* 0x000fea0003800000 */
[----:B------:R-:W0:Y:S02]  /*0070*/  LDC.64 R2, c[0x0][0x380] ;  /* 0x0000e000ff027b82 */ /* 0x000e240000000a00 */
[----:B0-----:R-:W2:Y:S02]  /*0080*/  LDG.E R0, desc[UR4][R2.64] ;  /* 0x0000000402007981 */ /* 0x001ea4000c1e1900 */
[----:B--2---:R-:W-:-:S05]  /*0090*/  VIADD R5, R0, 0x2 ;  /* 0x0000000200057836 */ /* 0x004fca0000000000 */
[----:B------:R-:W-:Y:S01]  /*00a0*/  STG.E desc[UR4][R2.64], R5 ;  /* 0x0000000502007986 */ /* 0x000fe2000c101904 */
[----:B------:R-:W-:Y:S05]  /*00b0*/  EXIT ;  /* 0x000000000000794d */ /* 0x000fea0003800000 */
.L_x_0:
[----:B------:R-:W0:Y:S02]  /*00c0*/  LDC.64 R2, c[0x0][0x380] ;  /* 0x0000e000ff027b82 */ /* 0x000e240000000a00 */
[----:B0-----:R-:W2:Y:S02]  /*00d0*/  LDG.E R0, desc[UR4][R2.64+0x4] ;  /* 0x0000040402007981 */ /* 0x001ea4000c1e1900 */
[----:B--2---:R-:W-:-:S05]  /*00e0*/  VIADD R5, R0, 0x3 ;  /* 0x0000000300057836 */ /* 0x004fca0000000000 */
[----:B------:R-:W-:Y:S01]  /*00f0*/  STG.E desc[UR4][R2.64+0x4], R5 ;  /* 0x0000040502007986 */ /* 0x000fe2000c101904 */
[----:B------:R-:W-:Y:S05]  /*0100*/  EXIT ;  /* 0x000000000000794d */ /* 0x000fea0003800000 */
.L_x_1:
[----:B------:R-:W-:-:S00]  /*0110*/  BRA `(.L_x_1) ;  /* 0xfffffffc00fc7947 */ /* 0x000fc0000383ffff */
[----:B------:R-:W-:-:S00]  /*0120*/  NOP ;  /* 0x0000000000007918 */ /* 0x000fc00000000000 */
        /* <DEDUP_REMOVED lines=13> */
.L_x_2:


//--------------------- .nv.shared.reserved.0     --------------------------
	.section	.nv.shared.reserved.0,"aw",@nobits
	.weak		__nv_reservedSMEM_offset_0_alias
	.size		__nv_reservedSMEM_offset_0_alias, 0, 64
	.other		__nv_reservedSMEM_offset_0_alias,@"STO_CUDA_RESERVED_SHARED STV_DEFAULT"
__nv_reservedSMEM_offset_0_alias:
	.zero		0
	.zero		64


//--------------------- .nv.constant0._Z6kernelPiS_S_ --------------------------
	.section	.nv.constant0._Z6kernelPiS_S_,"a",@progbits
	.sectionflags	@""
	.align	4
.nv.constant0._Z6kernelPiS_S_:
	.zero		920


//--------------------- SYMBOLS --------------------------

	.type		.nv.reservedSmem.offset0,@object
	.size		.nv.reservedSmem.offset0,0x4
